//
// Generated by NVIDIA NVVM Compiler
//
// Compiler Build ID: CL-36424714
// Cuda compilation tools, release 13.0, V13.0.88
// Based on NVVM 20.0.0
//

.version 9.0
.target sm_100
.address_size 64

	// .globl	_Z22Brent_Kung_scan_kernelPfS_i
// _ZZ22Brent_Kung_scan_kernelPfS_iE2XY has been demoted

.visible .entry _Z22Brent_Kung_scan_kernelPfS_i(
	.param .u64 .ptr .align 1 _Z22Brent_Kung_scan_kernelPfS_i_param_0,
	.param .u64 .ptr .align 1 _Z22Brent_Kung_scan_kernelPfS_i_param_1,
	.param .u32 _Z22Brent_Kung_scan_kernelPfS_i_param_2
)
{
	.reg .pred 	%p<17>;
	.reg .b32 	%r<53>;
	.reg .b32 	%f<38>;
	.reg .b64 	%rd<13>;
	// demoted variable
	.shared .align 4 .b8 _ZZ22Brent_Kung_scan_kernelPfS_iE2XY[8192];
	ld.param.u64 	%rd3, [_Z22Brent_Kung_scan_kernelPfS_i_param_0];
	ld.param.u64 	%rd4, [_Z22Brent_Kung_scan_kernelPfS_i_param_1];
	ld.param.u32 	%r11, [_Z22Brent_Kung_scan_kernelPfS_i_param_2];
	cvta.to.global.u64 	%rd1, %rd4;
	cvta.to.global.u64 	%rd2, %rd3;
	mov.u32 	%r12, %ctaid.x;
	mov.u32 	%r1, %ntid.x;
	mul.lo.s32 	%r13, %r12, %r1;
	shl.b32 	%r14, %r13, 1;
	mov.u32 	%r2, %tid.x;
	add.s32 	%r3, %r14, %r2;
	setp.ge.s32 	%p1, %r3, %r11;
	shl.b32 	%r15, %r2, 2;
	mov.u32 	%r16, _ZZ22Brent_Kung_scan_kernelPfS_iE2XY;
	add.s32 	%r4, %r16, %r15;
	@%p1 bra 	$L__BB0_2;
	mul.wide.s32 	%rd5, %r3, 4;
	add.s64 	%rd6, %rd2, %rd5;
	ld.global.f32 	%f1, [%rd6];
	st.shared.f32 	[%r4], %f1;
$L__BB0_2:
	add.s32 	%r5, %r3, %r1;
	setp.ge.u32 	%p2, %r5, %r11;
	shl.b32 	%r17, %r1, 2;
	add.s32 	%r6, %r4, %r17;
	@%p2 bra 	$L__BB0_4;
	mul.wide.u32 	%rd7, %r5, 4;
	add.s64 	%rd8, %rd2, %rd7;
	ld.global.f32 	%f2, [%rd8];
	st.shared.f32 	[%r6], %f2;
$L__BB0_4:
	shl.b32 	%r19, %r2, 1;
	add.s32 	%r7, %r19, 2;
	mov.b32 	%r52, 1;
$L__BB0_5:
	bar.sync 	0;
	mul.lo.s32 	%r9, %r52, %r7;
	setp.gt.u32 	%p3, %r9, 2048;
	@%p3 bra 	$L__BB0_7;
	sub.s32 	%r20, %r9, %r52;
	shl.b32 	%r21, %r20, 2;
	add.s32 	%r23, %r16, %r21;
	ld.shared.f32 	%f3, [%r23+-4];
	shl.b32 	%r24, %r52, 2;
	add.s32 	%r25, %r23, %r24;
	ld.shared.f32 	%f4, [%r25+-4];
	add.f32 	%f5, %f3, %f4;
	st.shared.f32 	[%r25+-4], %f5;
$L__BB0_7:
	shl.b32 	%r52, %r52, 1;
	setp.le.u32 	%p4, %r52, %r1;
	@%p4 bra 	$L__BB0_5;
	bar.sync 	0;
	setp.ne.s32 	%p5, %r2, 0;
	@%p5 bra 	$L__BB0_10;
	ld.shared.f32 	%f6, [_ZZ22Brent_Kung_scan_kernelPfS_iE2XY+4092];
	ld.shared.f32 	%f7, [_ZZ22Brent_Kung_scan_kernelPfS_iE2XY+6140];
	add.f32 	%f8, %f6, %f7;
	st.shared.f32 	[_ZZ22Brent_Kung_scan_kernelPfS_iE2XY+6140], %f8;
$L__BB0_10:
	bar.sync 	0;
	setp.gt.u32 	%p6, %r2, 2;
	@%p6 bra 	$L__BB0_12;
	shl.b32 	%r26, %r7, 10;
	add.s32 	%r28, %r16, %r26;
	ld.shared.f32 	%f9, [%r28+-4];
	ld.shared.f32 	%f10, [%r28+1020];
	add.f32 	%f11, %f9, %f10;
	st.shared.f32 	[%r28+1020], %f11;
$L__BB0_12:
	bar.sync 	0;
	setp.gt.u32 	%p7, %r2, 6;
	@%p7 bra 	$L__BB0_14;
	shl.b32 	%r29, %r7, 9;
	add.s32 	%r31, %r16, %r29;
	ld.shared.f32 	%f12, [%r31+-4];
	ld.shared.f32 	%f13, [%r31+508];
	add.f32 	%f14, %f12, %f13;
	st.shared.f32 	[%r31+508], %f14;
$L__BB0_14:
	bar.sync 	0;
	setp.gt.u32 	%p8, %r2, 14;
	@%p8 bra 	$L__BB0_16;
	shl.b32 	%r32, %r7, 8;
	add.s32 	%r34, %r16, %r32;
	ld.shared.f32 	%f15, [%r34+-4];
	ld.shared.f32 	%f16, [%r34+252];
	add.f32 	%f17, %f15, %f16;
	st.shared.f32 	[%r34+252], %f17;
$L__BB0_16:
	bar.sync 	0;
	setp.gt.u32 	%p9, %r2, 30;
	@%p9 bra 	$L__BB0_18;
	shl.b32 	%r35, %r7, 7;
	add.s32 	%r37, %r16, %r35;
	ld.shared.f32 	%f18, [%r37+-4];
	ld.shared.f32 	%f19, [%r37+124];
	add.f32 	%f20, %f18, %f19;
	st.shared.f32 	[%r37+124], %f20;
$L__BB0_18:
	bar.sync 	0;
	setp.gt.u32 	%p10, %r2, 62;
	@%p10 bra 	$L__BB0_20;
	shl.b32 	%r38, %r7, 6;
	add.s32 	%r40, %r16, %r38;
	ld.shared.f32 	%f21, [%r40+-4];
	ld.shared.f32 	%f22, [%r40+60];
	add.f32 	%f23, %f21, %f22;
	st.shared.f32 	[%r40+60], %f23;
$L__BB0_20:
	bar.sync 	0;
	setp.gt.u32 	%p11, %r2, 126;
	@%p11 bra 	$L__BB0_22;
	shl.b32 	%r41, %r7, 5;
	add.s32 	%r43, %r16, %r41;
	ld.shared.f32 	%f24, [%r43+-4];
	ld.shared.f32 	%f25, [%r43+28];
	add.f32 	%f26, %f24, %f25;
	st.shared.f32 	[%r43+28], %f26;
$L__BB0_22:
	bar.sync 	0;
	setp.gt.u32 	%p12, %r2, 254;
	@%p12 bra 	$L__BB0_24;
	shl.b32 	%r44, %r7, 4;
	add.s32 	%r46, %r16, %r44;
	ld.shared.f32 	%f27, [%r46+-4];
	ld.shared.f32 	%f28, [%r46+12];
	add.f32 	%f29, %f27, %f28;
	st.shared.f32 	[%r46+12], %f29;
$L__BB0_24:
	bar.sync 	0;
	setp.gt.u32 	%p13, %r2, 510;
	@%p13 bra 	$L__BB0_26;
	shl.b32 	%r47, %r7, 3;
	add.s32 	%r49, %r16, %r47;
	ld.shared.f32 	%f30, [%r49+-4];
	ld.shared.f32 	%f31, [%r49+4];
	add.f32 	%f32, %f30, %f31;
	st.shared.f32 	[%r49+4], %f32;
$L__BB0_26:
	bar.sync 	0;
	setp.eq.s32 	%p14, %r2, 1023;
	@%p14 bra 	$L__BB0_28;
	add.s32 	%r51, %r4, %r15;
	ld.shared.f32 	%f33, [%r51+4];
	ld.shared.f32 	%f34, [%r51+8];
	add.f32 	%f35, %f33, %f34;
	st.shared.f32 	[%r51+8], %f35;
$L__BB0_28:
	setp.ge.s32 	%p15, %r3, %r11;
	bar.sync 	0;
	@%p15 bra 	$L__BB0_30;
	ld.shared.f32 	%f36, [%r4];
	mul.wide.s32 	%rd9, %r3, 4;
	add.s64 	%rd10, %rd1, %rd9;
	st.global.f32 	[%rd10], %f36;
$L__BB0_30:
	setp.ge.u32 	%p16, %r5, %r11;
	@%p16 bra 	$L__BB0_32;
	ld.shared.f32 	%f37, [%r6];
	mul.wide.u32 	%rd11, %r5, 4;
	add.s64 	%rd12, %rd1, %rd11;
	st.global.f32 	[%rd12], %f37;
$L__BB0_32:
	ret;

}


// ===== COMPILED SASS (sm_100) =====

	.target	sm_100

	.elftype	@"ET_EXEC"


//--------------------- .note.nv.tkinfo           --------------------------
	.section	.note.nv.tkinfo,"",@"SHT_NOTE"
	.sectionflags	@"SHF_NOTE_NV_TKINFO"
	.tkinfo
        /*0018*/ 	.word	0x00000002
        /*0030*/ 	.string	""
        /*0030*/ 	.string	"ptxas"
        /*0030*/ 	.string	"Cuda compilation tools, release 13.0, V13.0.88"
        /*0030*/ 	.string	"Build cuda_13.0.r13.0/compiler.36424714_0"
        /*0030*/ 	.string	"-arch sm_100 -m 64 "



//--------------------- .note.nv.cuinfo           --------------------------
	.section	.note.nv.cuinfo,"",@"SHT_NOTE"
	.sectionflags	@"SHF_NOTE_NV_CUINFO"
        /*0018*/ 	.short	0x0002
        /*001a*/ 	.short	0x0064
        /*001c*/ 	.short	0x0082
	.zero		2


//--------------------- .nv.info                  --------------------------
	.section	.nv.info,"",@"SHT_CUDA_INFO"
	.align	4


	//----- nvinfo : EIATTR_REGCOUNT
	.align		4
        /*0000*/ 	.byte	0x04, 0x2f
        /*0002*/ 	.short	(.L_1 - .L_0)
	.align		4
.L_0:
        /*0004*/ 	.word	index@(_Z22Brent_Kung_scan_kernelPfS_i)
        /*0008*/ 	.word	0x00000012


	//----- nvinfo : EIATTR_FRAME_SIZE
	.align		4
.L_1:
        /*000c*/ 	.byte	0x04, 0x11
        /*000e*/ 	.short	(.L_3 - .L_2)
	.align		4
.L_2:
        /*0010*/ 	.word	index@(_Z22Brent_Kung_scan_kernelPfS_i)
        /*0014*/ 	.word	0x00000000


	//----- nvinfo : EIATTR_MIN_STACK_SIZE
	.align		4
.L_3:
        /*0018*/ 	.byte	0x04, 0x12
        /*001a*/ 	.short	(.L_5 - .L_4)
	.align		4
.L_4:
        /*001c*/ 	.word	index@(_Z22Brent_Kung_scan_kernelPfS_i)
        /*0020*/ 	.word	0x00000000
.L_5:


//--------------------- .nv.compat                --------------------------
	.section	.nv.compat,"",@"SHT_CUDA_COMPAT_INFO"
	.align	4
        /*0000*/ 	.byte	0x02, 0x09, 0x00, 0x00, 0x02, 0x02, 0x01, 0x00, 0x02, 0x05, 0x05, 0x00, 0x03, 0x07, 0x01, 0x01
        /*0010*/ 	.byte	0x02, 0x03, 0x00, 0x00, 0x02, 0x06, 0x01, 0x00, 0x04, 0x0b, 0x08, 0x00, 0x09, 0x00, 0x00, 0x00
        /*0020*/ 	.byte	0x00, 0x00, 0x00, 0x00


//--------------------- .nv.info._Z22Brent_Kung_scan_kernelPfS_i --------------------------
	.section	.nv.info._Z22Brent_Kung_scan_kernelPfS_i,"",@"SHT_CUDA_INFO"
	.sectionflags	@""
	.align	4


	//----- nvinfo : EIATTR_CUDA_API_VERSION
	.align		4
        /*0000*/ 	.byte	0x04, 0x37
        /*0002*/ 	.short	(.L_7 - .L_6)
.L_6:
        /*0004*/ 	.word	0x00000082


	//----- nvinfo : EIATTR_KPARAM_INFO
	.align		4
.L_7:
        /*0008*/ 	.byte	0x04, 0x17
        /*000a*/ 	.short	(.L_9 - .L_8)
.L_8:
        /*000c*/ 	.word	0x00000000
        /*0010*/ 	.short	0x0002
        /*0012*/ 	.short	0x0010
        /*0014*/ 	.byte	0x00, 0xf0, 0x11, 0x00


	//----- nvinfo : EIATTR_KPARAM_INFO
	.align		4
.L_9:
        /*0018*/ 	.byte	0x04, 0x17
        /*001a*/ 	.short	(.L_11 - .L_10)
.L_10:
        /*001c*/ 	.word	0x00000000
        /*0020*/ 	.short	0x0001
        /*0022*/ 	.short	0x0008
        /*0024*/ 	.byte	0x00, 0xf5, 0x21, 0x00


	//----- nvinfo : EIATTR_KPARAM_INFO
	.align		4
.L_11:
        /*0028*/ 	.byte	0x04, 0x17
        /*002a*/ 	.short	(.L_13 - .L_12)
.L_12:
        /*002c*/ 	.word	0x00000000
        /*0030*/ 	.short	0x0000
        /*0032*/ 	.short	0x0000
        /*0034*/ 	.byte	0x00, 0xf5, 0x21, 0x00


	//----- nvinfo : EIATTR_SPARSE_MMA_MASK
	.align		4
.L_13:
        /*0038*/ 	.byte	0x03, 0x50
        /*003a*/ 	.short	0x0000


	//----- nvinfo : EIATTR_MAXREG_COUNT
	.align		4
        /*003c*/ 	.byte	0x03, 0x1b
        /*003e*/ 	.short	0x00ff


	//----- nvinfo : EIATTR_NUM_BARRIERS
	.align		4
        /*0040*/ 	.byte	0x02, 0x4c
        /*0042*/ 	.byte	0x01
	.zero		1


	//----- nvinfo : EIATTR_MERCURY_ISA_VERSION
	.align		4
        /*0044*/ 	.byte	0x03, 0x5f
        /*0046*/ 	.short	0x0101


	//----- nvinfo : EIATTR_VRC_CTA_INIT_COUNT
	.align		4
        /*0048*/ 	.byte	0x02, 0x4a
	.zero		1
	.zero		1


	//----- nvinfo : EIATTR_EXIT_INSTR_OFFSETS
	.align		4
        /*004c*/ 	.byte	0x04, 0x1c
        /*004e*/ 	.short	(.L_15 - .L_14)


	//   ....[0]....
.L_14:
        /*0050*/ 	.word	0x00000800


	//   ....[1]....
        /*0054*/ 	.word	0x00000850


	//----- nvinfo : EIATTR_CBANK_PARAM_SIZE
	.align		4
.L_15:
        /*0058*/ 	.byte	0x03, 0x19
        /*005a*/ 	.short	0x0014


	//----- nvinfo : EIATTR_PARAM_CBANK
	.align		4
        /*005c*/ 	.byte	0x04, 0x0a
        /*005e*/ 	.short	(.L_17 - .L_16)
	.align		4
.L_16:
        /*0060*/ 	.word	index@(.nv.constant0._Z22Brent_Kung_scan_kernelPfS_i)
        /*0064*/ 	.short	0x0380
        /*0066*/ 	.short	0x0014


	//----- nvinfo : EIATTR_SW_WAR
	.align		4
.L_17:
        /*0068*/ 	.byte	0x04, 0x36
        /*006a*/ 	.short	(.L_19 - .L_18)
.L_18:
        /*006c*/ 	.word	0x00000008
.L_19:


//--------------------- .nv.callgraph             --------------------------
	.section	.nv.callgraph,"",@"SHT_CUDA_CALLGRAPH"
	.align	4
	.sectionentsize	8
	.align		4
        /*0000*/ 	.word	0x00000000
	.align		4
        /*0004*/ 	.word	0xffffffff
	.align		4
        /*0008*/ 	.word	0x00000000
	.align		4
        /*000c*/ 	.word	0xfffffffe
	.align		4
        /*0010*/ 	.word	0x00000000
	.align		4
        /*0014*/ 	.word	0xfffffffd
	.align		4
        /*0018*/ 	.word	0x00000000
	.align		4
        /*001c*/ 	.word	0xfffffffc


//--------------------- .text._Z22Brent_Kung_scan_kernelPfS_i --------------------------
	.section	.text._Z22Brent_Kung_scan_kernelPfS_i,"ax",@progbits
	.align	128
        .global         _Z22Brent_Kung_scan_kernelPfS_i
        .type           _Z22Brent_Kung_scan_kernelPfS_i,@function
        .size           _Z22Brent_Kung_scan_kernelPfS_i,(.L_x_2 - _Z22Brent_Kung_scan_kernelPfS_i)
        .other          _Z22Brent_Kung_scan_kernelPfS_i,@"STO_CUDA_ENTRY STV_DEFAULT"
_Z22Brent_Kung_scan_kernelPfS_i:
.text._Z22Brent_Kung_scan_kernelPfS_i:
[----:B------:R-:W-:Y:S01]  /*0000*/  LDC R1, c[0x0][0x37c] ;  /* 0x0000df00ff017b82 */ /* 0x000fe20000000800 */
[----:B------:R-:W0:Y:S07]  /*0010*/  S2R R3, SR_TID.X ;  /* 0x0000000000037919 */ /* 0x000e2e0000002100 */
[----:B------:R-:W1:Y:S01]  /*0020*/  S2UR UR4, SR_CTAID.X ;  /* 0x00000000000479c3 */ /* 0x000e620000002500 */
[----:B------:R-:W2:Y:S01]  /*0030*/  LDCU UR5, c[0x0][0x390] ;  /* 0x00007200ff0577ac */ /* 0x000ea20008000800 */
[----:B------:R-:W3:Y:S06]  /*0040*/  LDCU.64 UR6, c[0x0][0x358] ;  /* 0x00006b00ff0677ac */ /* 0x000eec0008000a00 */
[----:B------:R-:W1:Y:S02]  /*0050*/  LDC R15, c[0x0][0x360] ;  /* 0x0000d800ff0f7b82 */ /* 0x000e640000000800 */
[----:B-1----:R-:W-:-:S04]  /*0060*/  IMAD R2, R15, UR4, RZ ;  /* 0x000000040f027c24 */ /* 0x002fc8000f8e02ff */
[----:B0-----:R-:W-:-:S04]  /*0070*/  IMAD R2, R2, 0x2, R3 ;  /* 0x0000000202027824 */ /* 0x001fc800078e0203 */
[C---:B------:R-:W-:Y:S01]  /*0080*/  IMAD.IADD R0, R2.reuse, 0x1, R15 ;  /* 0x0000000102007824 */ /* 0x040fe200078e020f */
[----:B--2---:R-:W-:-:S04]  /*0090*/  ISETP.GE.AND P0, PT, R2, UR5, PT ;  /* 0x0000000502007c0c */ /* 0x004fc8000bf06270 */
[----:B------:R-:W-:-:S09]  /*00a0*/  ISETP.GE.U32.AND P1, PT, R0, UR5, PT ;  /* 0x0000000500007c0c */ /* 0x000fd2000bf26070 */
[----:B------:R-:W0:Y:S08]  /*00b0*/  @!P0 LDC.64 R10, c[0x0][0x380] ;  /* 0x0000e000ff0a8b82 */ /* 0x000e300000000a00 */
[----:B------:R-:W1:Y:S01]  /*00c0*/  @!P1 LDC.64 R12, c[0x0][0x380] ;  /* 0x0000e000ff0c9b82 */ /* 0x000e620000000a00 */
[----:B0-----:R-:W-:-:S06]  /*00d0*/  @!P0 IMAD.WIDE R10, R2, 0x4, R10 ;  /* 0x00000004020a8825 */ /* 0x001fcc00078e020a */
[----:B---3--:R-:W2:Y:S01]  /*00e0*/  @!P0 LDG.E R11, desc[UR6][R10.64] ;  /* 0x000000060a0b8981 */ /* 0x008ea2000c1e1900 */
[----:B-1----:R-:W-:-:S06]  /*00f0*/  @!P1 IMAD.WIDE.U32 R12, R0, 0x4, R12 ;  /* 0x00000004000c9825 */ /* 0x002fcc00078e000c */
[----:B------:R-:W3:Y:S01]  /*0100*/  @!P1 LDG.E R13, desc[UR6][R12.64] ;  /* 0x000000060c0d9981 */ /* 0x000ee2000c1e1900 */
[----:B------:R-:W0:Y:S01]  /*0110*/  S2UR UR5, SR_CgaCtaId ;  /* 0x00000000000579c3 */ /* 0x000e220000008800 */
[----:B------:R-:W-:Y:S02]  /*0120*/  UMOV UR4, 0x400 ;  /* 0x0000040000047882 */ /* 0x000fe40000000000 */
[----:B0-----:R-:W-:-:S06]  /*0130*/  ULEA UR4, UR5, UR4, 0x18 ;  /* 0x0000000405047291 */ /* 0x001fcc000f8ec0ff */
[----:B------:R-:W-:-:S05]  /*0140*/  IMAD.U32 R8, RZ, RZ, UR4 ;  /* 0x00000004ff087e24 */ /* 0x000fca000f8e00ff */
[----:B------:R-:W-:-:S05]  /*0150*/  LEA R6, R3, R8, 0x2 ;  /* 0x0000000803067211 */ /* 0x000fca00078e10ff */
[----:B------:R-:W-:Y:S01]  /*0160*/  IMAD R4, R15, 0x4, R6 ;  /* 0x000000040f047824 */ /* 0x000fe200078e0206 */
[----:B------:R-:W-:Y:S01]  /*0170*/  LEA R5, R3, 0x2, 0x1 ;  /* 0x0000000203057811 */ /* 0x000fe200078e08ff */
[----:B------:R-:W-:Y:S01]  /*0180*/  IMAD.MOV.U32 R14, RZ, RZ, 0x1 ;  /* 0x00000001ff0e7424 */ /* 0x000fe200078e00ff */
[----:B--2---:R0:W-:Y:S04]  /*0190*/  @!P0 STS [R6], R11 ;  /* 0x0000000b06008388 */ /* 0x0041e80000000800 */
[----:B---3--:R0:W-:Y:S02]  /*01a0*/  @!P1 STS [R4], R13 ;  /* 0x0000000d04009388 */ /* 0x0081e40000000800 */
.L_x_0:
[----:B------:R-:W-:Y:S01]  /*01b0*/  IMAD R7, R5, R14, RZ ;  /* 0x0000000e05077224 */ /* 0x000fe200078e02ff */
[----:B------:R-:W-:Y:S04]  /*01c0*/  BAR.SYNC.DEFER_BLOCKING 0x0 ;  /* 0x0000000000007b1d */ /* 0x000fe80000010000 */
[----:B------:R-:W-:-:S13]  /*01d0*/  ISETP.GT.U32.AND P0, PT, R7, 0x800, PT ;  /* 0x000008000700780c */ /* 0x000fda0003f04070 */
[----:B------:R-:W-:-:S05]  /*01e0*/  @!P0 IADD3 R7, PT, PT, R7, -R14, RZ ;  /* 0x8000000e07078210 */ /* 0x000fca0007ffe0ff */
[----:B------:R-:W-:-:S04]  /*01f0*/  @!P0 IMAD R7, R7, 0x4, R8 ;  /* 0x0000000407078824 */ /* 0x000fc800078e0208 */
[C---:B------:R-:W-:Y:S01]  /*0200*/  @!P0 IMAD R9, R14.reuse, 0x4, R7 ;  /* 0x000000040e098824 */ /* 0x040fe200078e0207 */
[----:B------:R-:W-:Y:S01]  /*0210*/  SHF.L.U32 R14, R14, 0x1, RZ ;  /* 0x000000010e0e7819 */ /* 0x000fe200000006ff */
[----:B------:R-:W-:Y:S04]  /*0220*/  @!P0 LDS R7, [R7+-0x4] ;  /* 0xfffffc0007078984 */ /* 0x000fe80000000800 */
[----:B------:R-:W1:Y:S02]  /*0230*/  @!P0 LDS R10, [R9+-0x4] ;  /* 0xfffffc00090a8984 */ /* 0x000e640000000800 */
[----:B-1----:R-:W-:-:S05]  /*0240*/  @!P0 FADD R10, R7, R10 ;  /* 0x0000000a070a8221 */ /* 0x002fca0000000000 */
[----:B------:R1:W-:Y:S01]  /*0250*/  @!P0 STS [R9+-0x4], R10 ;  /* 0xfffffc0a09008388 */ /* 0x0003e20000000800 */
[----:B------:R-:W-:-:S13]  /*0260*/  ISETP.GT.U32.AND P0, PT, R14, R15, PT ;  /* 0x0000000f0e00720c */ /* 0x000fda0003f04070 */
[----:B-1----:R-:W-:Y:S05]  /*0270*/  @!P0 BRA `(.L_x_0) ;  /* 0xfffffffc00cc8947 */ /* 0x002fea000383ffff */
[----:B------:R-:W-:Y:S01]  /*0280*/  BAR.SYNC.DEFER_BLOCKING 0x0 ;  /* 0x0000000000007b1d */ /* 0x000fe20000010000 */
[C---:B------:R-:W-:Y:S02]  /*0290*/  ISETP.NE.AND P1, PT, R3.reuse, RZ, PT ;  /* 0x000000ff0300720c */ /* 0x040fe40003f25270 */
[----:B------:R-:W-:-:S03]  /*02a0*/  ISETP.GT.U32.AND P0, PT, R3, 0x2, PT ;  /* 0x000000020300780c */ /* 0x000fc60003f04070 */
[----:B------:R-:W1:Y:S08]  /*02b0*/  LDCU UR4, c[0x0][0x390] ;  /* 0x00007200ff0477ac */ /* 0x000e700008000800 */
[----:B------:R-:W2:Y:S01]  /*02c0*/  @!P1 S2R R10, SR_CgaCtaId ;  /* 0x00000000000a9919 */ /* 0x000ea20000008800 */
[----:B------:R-:W-:Y:S02]  /*02d0*/  @!P1 MOV R5, 0x400 ;  /* 0x0000040000059802 */ /* 0x000fe40000000f00 */
[----:B------:R-:W-:-:S02]  /*02e0*/  @!P0 LEA R7, R3, 0x800, 0xb ;  /* 0x0000080003078811 */ /* 0x000fc400078e58ff */
[----:B--2---:R-:W-:-:S05]  /*02f0*/  @!P1 LEA R8, R10, R5, 0x18 ;  /* 0x000000050a089211 */ /* 0x004fca00078ec0ff */
[----:B------:R-:W-:Y:S01]  /*0300*/  @!P1 LDS R5, [R8+0xffc] ;  /* 0x000ffc0008059984 */ /* 0x000fe20000000800 */
[----:B------:R-:W-:-:S03]  /*0310*/  @!P0 IMAD.IADD R7, R8, 0x1, R7 ;  /* 0x0000000108078824 */ /* 0x000fc600078e0207 */
[----:B------:R-:W2:Y:S02]  /*0320*/  @!P1 LDS R10, [R8+0x17fc] ;  /* 0x0017fc00080a9984 */ /* 0x000ea40000000800 */
[----:B--2---:R-:W-:-:S05]  /*0330*/  @!P1 FADD R5, R5, R10 ;  /* 0x0000000a05059221 */ /* 0x004fca0000000000 */
[----:B------:R-:W-:Y:S01]  /*0340*/  @!P1 STS [R8+0x17fc], R5 ;  /* 0x0017fc0508009388 */ /* 0x000fe20000000800 */
[----:B------:R-:W-:Y:S01]  /*0350*/  BAR.SYNC.DEFER_BLOCKING 0x0 ;  /* 0x0000000000007b1d */ /* 0x000fe20000010000 */
[----:B------:R-:W-:-:S13]  /*0360*/  ISETP.GT.U32.AND P1, PT, R3, 0x6, PT ;  /* 0x000000060300780c */ /* 0x000fda0003f24070 */
[----:B0-----:R-:W-:-:S05]  /*0370*/  @!P1 LEA R11, R3, 0x400, 0xa ;  /* 0x00000400030b9811 */ /* 0x001fca00078e50ff */
[----:B------:R-:W-:Y:S01]  /*0380*/  @!P1 IMAD.IADD R11, R8, 0x1, R11 ;  /* 0x00000001080b9824 */ /* 0x000fe200078e020b */
[----:B------:R-:W-:Y:S04]  /*0390*/  @!P0 LDS R9, [R7+-0x4] ;  /* 0xfffffc0007098984 */ /* 0x000fe80000000800 */
[----:B------:R-:W0:Y:S02]  /*03a0*/  @!P0 LDS R10, [R7+0x3fc] ;  /* 0x0003fc00070a8984 */ /* 0x000e240000000800 */
[----:B0-----:R-:W-:-:S05]  /*03b0*/  @!P0 FADD R10, R9, R10 ;  /* 0x0000000a090a8221 */ /* 0x001fca0000000000 */
[----:B------:R-:W-:Y:S01]  /*03c0*/  @!P0 STS [R7+0x3fc], R10 ;  /* 0x0003fc0a07008388 */ /* 0x000fe20000000800 */
[----:B------:R-:W-:Y:S01]  /*03d0*/  BAR.SYNC.DEFER_BLOCKING 0x0 ;  /* 0x0000000000007b1d */ /* 0x000fe20000010000 */
[----:B------:R-:W-:-:S13]  /*03e0*/  ISETP.GT.U32.AND P0, PT, R3, 0xe, PT ;  /* 0x0000000e0300780c */ /* 0x000fda0003f04070 */
[----:B------:R-:W-:-:S04]  /*03f0*/  @!P0 LEA R5, R3, 0x200, 0x9 ;  /* 0x0000020003058811 */ /* 0x000fc800078e48ff */
[----:B------:R-:W-:Y:S01]  /*0400*/  @!P0 IADD3 R5, PT, PT, R8, R5, RZ ;  /* 0x0000000508058210 */ /* 0x000fe20007ffe0ff */
[----:B------:R-:W-:Y:S04]  /*0410*/  @!P1 LDS R9, [R11+-0x4] ;  /* 0xfffffc000b099984 */ /* 0x000fe80000000800 */
[----:B------:R-:W0:Y:S02]  /*0420*/  @!P1 LDS R12, [R11+0x1fc] ;  /* 0x0001fc000b0c9984 */ /* 0x000e240000000800 */
[----:B0-----:R-:W-:-:S05]  /*0430*/  @!P1 FADD R12, R9, R12 ;  /* 0x0000000c090c9221 */ /* 0x001fca0000000000 */
[----:B------:R-:W-:Y:S01]  /*0440*/  @!P1 STS [R11+0x1fc], R12 ;  /* 0x0001fc0c0b009388 */ /* 0x000fe20000000800 */
[----:B------:R-:W-:Y:S01]  /*0450*/  BAR.SYNC.DEFER_BLOCKING 0x0 ;  /* 0x0000000000007b1d */ /* 0x000fe20000010000 */
[----:B------:R-:W-:-:S13]  /*0460*/  ISETP.GT.U32.AND P1, PT, R3, 0x1e, PT ;  /* 0x0000001e0300780c */ /* 0x000fda0003f24070 */
[----:B------:R-:W-:-:S05]  /*0470*/  @!P1 LEA R7, R3, 0x100, 0x8 ;  /* 0x0000010003079811 */ /* 0x000fca00078e40ff */
[----:B------:R-:W-:Y:S01]  /*0480*/  @!P1 IMAD.IADD R7, R8, 0x1, R7 ;  /* 0x0000000108079824 */ /* 0x000fe200078e0207 */
        /* <DEDUP_REMOVED lines=37> */
[----:B------:R-:W-:-:S05]  /*06e0*/  ISETP.NE.AND P0, PT, R3, 0x3ff, PT ;  /* 0x000003ff0300780c */ /* 0x000fca0003f05270 */
[----:B------:R-:W-:Y:S04]  /*06f0*/  @!P1 LDS R8, [R11+-0x4] ;  /* 0xfffffc000b089984 */ /* 0x000fe80000000800 */
[----:B------:R-:W0:Y:S02]  /*0700*/  @!P1 LDS R5, [R11+0x4] ;  /* 0x000004000b059984 */ /* 0x000e240000000800 */
[----:B0-----:R-:W-:Y:S02]  /*0710*/  @!P1 FADD R12, R8, R5 ;  /* 0x00000005080c9221 */ /* 0x001fe40000000000 */
[----:B------:R-:W-:-:S03]  /*0720*/  @P0 LEA R5, R3, R6, 0x2 ;  /* 0x0000000603050211 */ /* 0x000fc600078e10ff */
[----:B------:R-:W-:Y:S01]  /*0730*/  @!P1 STS [R11+0x4], R12 ;  /* 0x0000040c0b009388 */ /* 0x000fe20000000800 */
[----:B------:R-:W-:Y:S01]  /*0740*/  BAR.SYNC.DEFER_BLOCKING 0x0 ;  /* 0x0000000000007b1d */ /* 0x000fe20000010000 */
[----:B-1----:R-:W-:-:S05]  /*0750*/  ISETP.GE.AND P1, PT, R2, UR4, PT ;  /* 0x0000000402007c0c */ /* 0x002fca000bf26270 */
[----:B------:R-:W-:Y:S04]  /*0760*/  @P0 LDS R3, [R5+0x4] ;  /* 0x0000040005030984 */ /* 0x000fe80000000800 */
[----:B------:R-:W0:Y:S02]  /*0770*/  @P0 LDS R8, [R5+0x8] ;  /* 0x0000080005080984 */ /* 0x000e240000000800 */
[----:B0-----:R-:W-:Y:S02]  /*0780*/  @P0 FADD R10, R3, R8 ;  /* 0x00000008030a0221 */ /* 0x001fe40000000000 */
[----:B------:R-:W0:Y:S03]  /*0790*/  @!P1 LDC.64 R8, c[0x0][0x388] ;  /* 0x0000e200ff089b82 */ /* 0x000e260000000a00 */
[----:B------:R-:W-:Y:S05]  /*07a0*/  @P0 STS [R5+0x8], R10 ;  /* 0x0000080a05000388 */ /* 0x000fea0000000800 */
[----:B------:R-:W-:Y:S01]  /*07b0*/  BAR.SYNC.DEFER_BLOCKING 0x0 ;  /* 0x0000000000007b1d */ /* 0x000fe20000010000 */
[----:B------:R-:W-:Y:S01]  /*07c0*/  ISETP.GE.U32.AND P0, PT, R0, UR4, PT ;  /* 0x0000000400007c0c */ /* 0x000fe2000bf06070 */
[----:B0-----:R-:W-:-:S04]  /*07d0*/  @!P1 IMAD.WIDE R2, R2, 0x4, R8 ;  /* 0x0000000402029825 */ /* 0x001fc800078e0208 */
[----:B------:R-:W0:Y:S04]  /*07e0*/  @!P1 LDS R7, [R6] ;  /* 0x0000000006079984 */ /* 0x000e280000000800 */
[----:B0-----:R0:W-:Y:S04]  /*07f0*/  @!P1 STG.E desc[UR6][R2.64], R7 ;  /* 0x0000000702009986 */ /* 0x0011e8000c101906 */
[----:B------:R-:W-:Y:S05]  /*0800*/  @P0 EXIT ;  /* 0x000000000000094d */ /* 0x000fea0003800000 */
[----:B------:R-:W1:Y:S01]  /*0810*/  LDS R5, [R4] ;  /* 0x0000000004057984 */ /* 0x000e620000000800 */
[----:B0-----:R-:W0:Y:S02]  /*0820*/  LDC.64 R2, c[0x0][0x388] ;  /* 0x0000e200ff027b82 */ /* 0x001e240000000a00 */
[----:B0-----:R-:W-:-:S05]  /*0830*/  IMAD.WIDE.U32 R2, R0, 0x4, R2 ;  /* 0x0000000400027825 */ /* 0x001fca00078e0002 */
[----:B-1----:R-:W-:Y:S01]  /*0840*/  STG.E desc[UR6][R2.64], R5 ;  /* 0x0000000502007986 */ /* 0x002fe2000c101906 */
[----:B------:R-:W-:Y:S05]  /*0850*/  EXIT ;  /* 0x000000000000794d */ /* 0x000fea0003800000 */
.L_x_1:
[----:B------:R-:W-:-:S00]  /*0860*/  BRA `(.L_x_1) ;  /* 0xfffffffc00fc7947 */ /* 0x000fc0000383ffff */
[----:B------:R-:W-:-:S00]  /*0870*/  NOP ;  /* 0x0000000000007918 */ /* 0x000fc00000000000 */
        /* <DEDUP_REMOVED lines=8> */
.L_x_2:


//--------------------- .nv.shared._Z22Brent_Kung_scan_kernelPfS_i --------------------------
	.section	.nv.shared._Z22Brent_Kung_scan_kernelPfS_i,"aw",@nobits
	.sectionflags	@""
	.align	4
.nv.shared._Z22Brent_Kung_scan_kernelPfS_i:
	.zero		9216


//--------------------- .nv.shared.reserved.0     --------------------------
	.section	.nv.shared.reserved.0,"aw",@nobits
	.weak		__nv_reservedSMEM_offset_0_alias
	.size		__nv_reservedSMEM_offset_0_alias, 0, 64
	.other		__nv_reservedSMEM_offset_0_alias,@"STO_CUDA_RESERVED_SHARED STV_DEFAULT"
__nv_reservedSMEM_offset_0_alias:
	.zero		0
	.zero		64


//--------------------- .nv.constant0._Z22Brent_Kung_scan_kernelPfS_i --------------------------
	.section	.nv.constant0._Z22Brent_Kung_scan_kernelPfS_i,"a",@progbits
	.sectionflags	@""
	.align	4
.nv.constant0._Z22Brent_Kung_scan_kernelPfS_i:
	.zero		916


//--------------------- SYMBOLS --------------------------

	.type		.nv.reservedSmem.offset0,@object
	.size		.nv.reservedSmem.offset0,0x4
	.type		.nv.reservedSmem.cap,@object
	.size		.nv.reservedSmem.cap,0x4
